//
// Generated by NVIDIA NVVM Compiler
//
// Compiler Build ID: CL-36424714
// Cuda compilation tools, release 13.0, V13.0.88
// Based on NVVM 20.0.0
//

.version 9.0
.target sm_100
.address_size 64

	// .globl	_Z15transformMatrixPiS_ii

.visible .entry _Z15transformMatrixPiS_ii(
	.param .u64 .ptr .align 1 _Z15transformMatrixPiS_ii_param_0,
	.param .u64 .ptr .align 1 _Z15transformMatrixPiS_ii_param_1,
	.param .u32 _Z15transformMatrixPiS_ii_param_2,
	.param .u32 _Z15transformMatrixPiS_ii_param_3
)
{
	.reg .pred 	%p<13>;
	.reg .b32 	%r<34>;
	.reg .b64 	%rd<12>;

	ld.param.u64 	%rd3, [_Z15transformMatrixPiS_ii_param_0];
	ld.param.u64 	%rd4, [_Z15transformMatrixPiS_ii_param_1];
	ld.param.u32 	%r12, [_Z15transformMatrixPiS_ii_param_2];
	ld.param.u32 	%r14, [_Z15transformMatrixPiS_ii_param_3];
	cvta.to.global.u64 	%rd1, %rd4;
	cvta.to.global.u64 	%rd2, %rd3;
	mov.u32 	%r15, %ctaid.x;
	mov.u32 	%r16, %ntid.x;
	mov.u32 	%r17, %tid.x;
	mad.lo.s32 	%r1, %r15, %r16, %r17;
	mov.u32 	%r18, %ctaid.y;
	mov.u32 	%r19, %ntid.y;
	mov.u32 	%r20, %tid.y;
	mad.lo.s32 	%r21, %r18, %r19, %r20;
	setp.ge.s32 	%p1, %r1, %r12;
	setp.ge.s32 	%p2, %r21, %r14;
	or.pred  	%p3, %p1, %p2;
	@%p3 bra 	$L__BB0_7;
	mad.lo.s32 	%r3, %r14, %r1, %r21;
	setp.lt.s32 	%p4, %r1, 1;
	add.s32 	%r22, %r12, -1;
	setp.ge.s32 	%p5, %r1, %r22;
	or.pred  	%p6, %p4, %p5;
	setp.eq.s32 	%p7, %r21, 0;
	or.pred  	%p8, %p7, %p6;
	add.s32 	%r23, %r14, -1;
	setp.ge.u32 	%p9, %r21, %r23;
	or.pred  	%p10, %p8, %p9;
	@%p10 bra 	$L__BB0_6;
	mul.wide.s32 	%rd8, %r3, 4;
	add.s64 	%rd9, %rd2, %rd8;
	ld.global.u32 	%r32, [%rd9];
	setp.lt.s32 	%p11, %r32, 1;
	mov.b32 	%r33, 0;
	@%p11 bra 	$L__BB0_5;
	mov.b32 	%r33, 0;
	mov.b32 	%r30, 1;
$L__BB0_4:
	not.b32 	%r28, %r32;
	and.b32  	%r29, %r28, 1;
	mad.lo.s32 	%r33, %r29, %r30, %r33;
	shl.b32 	%r30, %r30, 1;
	shr.u32 	%r10, %r32, 1;
	setp.gt.u32 	%p12, %r32, 1;
	mov.u32 	%r32, %r10;
	@%p12 bra 	$L__BB0_4;
$L__BB0_5:
	add.s64 	%rd11, %rd1, %rd8;
	st.global.u32 	[%rd11], %r33;
	bra.uni 	$L__BB0_7;
$L__BB0_6:
	mul.wide.s32 	%rd5, %r3, 4;
	add.s64 	%rd6, %rd2, %rd5;
	ld.global.u32 	%r24, [%rd6];
	add.s64 	%rd7, %rd1, %rd5;
	st.global.u32 	[%rd7], %r24;
$L__BB0_7:
	ret;

}


// ===== COMPILED SASS (sm_100) =====

	.target	sm_100

	.elftype	@"ET_EXEC"


//--------------------- .note.nv.tkinfo           --------------------------
	.section	.note.nv.tkinfo,"",@"SHT_NOTE"
	.sectionflags	@"SHF_NOTE_NV_TKINFO"
	.tkinfo
        /*0018*/ 	.word	0x00000002
        /*0030*/ 	.string	""
        /*0030*/ 	.string	"ptxas"
        /*0030*/ 	.string	"Cuda compilation tools, release 13.0, V13.0.88"
        /*0030*/ 	.string	"Build cuda_13.0.r13.0/compiler.36424714_0"
        /*0030*/ 	.string	"-arch sm_100 -m 64 "



//--------------------- .note.nv.cuinfo           --------------------------
	.section	.note.nv.cuinfo,"",@"SHT_NOTE"
	.sectionflags	@"SHF_NOTE_NV_CUINFO"
        /*0018*/ 	.short	0x0002
        /*001a*/ 	.short	0x0064
        /*001c*/ 	.short	0x0082
	.zero		2


//--------------------- .nv.info                  --------------------------
	.section	.nv.info,"",@"SHT_CUDA_INFO"
	.align	4


	//----- nvinfo : EIATTR_REGCOUNT
	.align		4
        /*0000*/ 	.byte	0x04, 0x2f
        /*0002*/ 	.short	(.L_1 - .L_0)
	.align		4
.L_0:
        /*0004*/ 	.word	index@(_Z15transformMatrixPiS_ii)
        /*0008*/ 	.word	0x0000000a


	//----- nvinfo : EIATTR_FRAME_SIZE
	.align		4
.L_1:
        /*000c*/ 	.byte	0x04, 0x11
        /*000e*/ 	.short	(.L_3 - .L_2)
	.align		4
.L_2:
        /*0010*/ 	.word	index@(_Z15transformMatrixPiS_ii)
        /*0014*/ 	.word	0x00000000


	//----- nvinfo : EIATTR_MIN_STACK_SIZE
	.align		4
.L_3:
        /*0018*/ 	.byte	0x04, 0x12
        /*001a*/ 	.short	(.L_5 - .L_4)
	.align		4
.L_4:
        /*001c*/ 	.word	index@(_Z15transformMatrixPiS_ii)
        /*0020*/ 	.word	0x00000000
.L_5:


//--------------------- .nv.compat                --------------------------
	.section	.nv.compat,"",@"SHT_CUDA_COMPAT_INFO"
	.align	4
        /*0000*/ 	.byte	0x02, 0x09, 0x00, 0x00, 0x02, 0x02, 0x01, 0x00, 0x02, 0x05, 0x05, 0x00, 0x03, 0x07, 0x01, 0x01
        /*0010*/ 	.byte	0x02, 0x03, 0x00, 0x00, 0x02, 0x06, 0x01, 0x00, 0x04, 0x0b, 0x08, 0x00, 0x09, 0x00, 0x00, 0x00
        /*0020*/ 	.byte	0x00, 0x00, 0x00, 0x00


//--------------------- .nv.info._Z15transformMatrixPiS_ii --------------------------
	.section	.nv.info._Z15transformMatrixPiS_ii,"",@"SHT_CUDA_INFO"
	.sectionflags	@""
	.align	4


	//----- nvinfo : EIATTR_CUDA_API_VERSION
	.align		4
        /*0000*/ 	.byte	0x04, 0x37
        /*0002*/ 	.short	(.L_7 - .L_6)
.L_6:
        /*0004*/ 	.word	0x00000082


	//----- nvinfo : EIATTR_KPARAM_INFO
	.align		4
.L_7:
        /*0008*/ 	.byte	0x04, 0x17
        /*000a*/ 	.short	(.L_9 - .L_8)
.L_8:
        /*000c*/ 	.word	0x00000000
        /*0010*/ 	.short	0x0003
        /*0012*/ 	.short	0x0014
        /*0014*/ 	.byte	0x00, 0xf0, 0x11, 0x00


	//----- nvinfo : EIATTR_KPARAM_INFO
	.align		4
.L_9:
        /*0018*/ 	.byte	0x04, 0x17
        /*001a*/ 	.short	(.L_11 - .L_10)
.L_10:
        /*001c*/ 	.word	0x00000000
        /*0020*/ 	.short	0x0002
        /*0022*/ 	.short	0x0010
        /*0024*/ 	.byte	0x00, 0xf0, 0x11, 0x00


	//----- nvinfo : EIATTR_KPARAM_INFO
	.align		4
.L_11:
        /*0028*/ 	.byte	0x04, 0x17
        /*002a*/ 	.short	(.L_13 - .L_12)
.L_12:
        /*002c*/ 	.word	0x00000000
        /*0030*/ 	.short	0x0001
        /*0032*/ 	.short	0x0008
        /*0034*/ 	.byte	0x00, 0xf5, 0x21, 0x00


	//----- nvinfo : EIATTR_KPARAM_INFO
	.align		4
.L_13:
        /*0038*/ 	.byte	0x04, 0x17
        /*003a*/ 	.short	(.L_15 - .L_14)
.L_14:
        /*003c*/ 	.word	0x00000000
        /*0040*/ 	.short	0x0000
        /*0042*/ 	.short	0x0000
        /*0044*/ 	.byte	0x00, 0xf5, 0x21, 0x00


	//----- nvinfo : EIATTR_SPARSE_MMA_MASK
	.align		4
.L_15:
        /*0048*/ 	.byte	0x03, 0x50
        /*004a*/ 	.short	0x0000


	//----- nvinfo : EIATTR_MAXREG_COUNT
	.align		4
        /*004c*/ 	.byte	0x03, 0x1b
        /*004e*/ 	.short	0x00ff


	//----- nvinfo : EIATTR_MERCURY_ISA_VERSION
	.align		4
        /*0050*/ 	.byte	0x03, 0x5f
        /*0052*/ 	.short	0x0101


	//----- nvinfo : EIATTR_VRC_CTA_INIT_COUNT
	.align		4
        /*0054*/ 	.byte	0x02, 0x4a
	.zero		1
	.zero		1


	//----- nvinfo : EIATTR_EXIT_INSTR_OFFSETS
	.align		4
        /*0058*/ 	.byte	0x04, 0x1c
        /*005a*/ 	.short	(.L_17 - .L_16)


	//   ....[0]....
.L_16:
        /*005c*/ 	.word	0x000000c0


	//   ....[1]....
        /*0060*/ 	.word	0x00000290


	//   ....[2]....
        /*0064*/ 	.word	0x00000300


	//----- nvinfo : EIATTR_CRS_STACK_SIZE
	.align		4
.L_17:
        /*0068*/ 	.byte	0x04, 0x1e
        /*006a*/ 	.short	(.L_19 - .L_18)
.L_18:
        /*006c*/ 	.word	0x00000000


	//----- nvinfo : EIATTR_CBANK_PARAM_SIZE
	.align		4
.L_19:
        /*0070*/ 	.byte	0x03, 0x19
        /*0072*/ 	.short	0x0018


	//----- nvinfo : EIATTR_PARAM_CBANK
	.align		4
        /*0074*/ 	.byte	0x04, 0x0a
        /*0076*/ 	.short	(.L_21 - .L_20)
	.align		4
.L_20:
        /*0078*/ 	.word	index@(.nv.constant0._Z15transformMatrixPiS_ii)
        /*007c*/ 	.short	0x0380
        /*007e*/ 	.short	0x0018


	//----- nvinfo : EIATTR_SW_WAR
	.align		4
.L_21:
        /*0080*/ 	.byte	0x04, 0x36
        /*0082*/ 	.short	(.L_23 - .L_22)
.L_22:
        /*0084*/ 	.word	0x00000008
.L_23:


//--------------------- .nv.callgraph             --------------------------
	.section	.nv.callgraph,"",@"SHT_CUDA_CALLGRAPH"
	.align	4
	.sectionentsize	8
	.align		4
        /*0000*/ 	.word	0x00000000
	.align		4
        /*0004*/ 	.word	0xffffffff
	.align		4
        /*0008*/ 	.word	0x00000000
	.align		4
        /*000c*/ 	.word	0xfffffffe
	.align		4
        /*0010*/ 	.word	0x00000000
	.align		4
        /*0014*/ 	.word	0xfffffffd
	.align		4
        /*0018*/ 	.word	0x00000000
	.align		4
        /*001c*/ 	.word	0xfffffffc


//--------------------- .text._Z15transformMatrixPiS_ii --------------------------
	.section	.text._Z15transformMatrixPiS_ii,"ax",@progbits
	.align	128
        .global         _Z15transformMatrixPiS_ii
        .type           _Z15transformMatrixPiS_ii,@function
        .size           _Z15transformMatrixPiS_ii,(.L_x_5 - _Z15transformMatrixPiS_ii)
        .other          _Z15transformMatrixPiS_ii,@"STO_CUDA_ENTRY STV_DEFAULT"
_Z15transformMatrixPiS_ii:
.text._Z15transformMatrixPiS_ii:
[----:B------:R-:W-:Y:S01]  /*0000*/  LDC R1, c[0x0][0x37c] ;  /* 0x0000df00ff017b82 */ /* 0x000fe20000000800 */
[----:B------:R-:W0:Y:S07]  /*0010*/  S2R R2, SR_TID.Y ;  /* 0x0000000000027919 */ /* 0x000e2e0000002200 */
[----:B------:R-:W1:Y:S01]  /*0020*/  LDC R0, c[0x0][0x360] ;  /* 0x0000d800ff007b82 */ /* 0x000e620000000800 */
[----:B------:R-:W2:Y:S01]  /*0030*/  LDCU.64 UR4, c[0x0][0x390] ;  /* 0x00007200ff0477ac */ /* 0x000ea20008000a00 */
[----:B------:R-:W1:Y:S06]  /*0040*/  S2R R5, SR_TID.X ;  /* 0x0000000000057919 */ /* 0x000e6c0000002100 */
[----:B------:R-:W0:Y:S08]  /*0050*/  S2UR UR7, SR_CTAID.Y ;  /* 0x00000000000779c3 */ /* 0x000e300000002600 */
[----:B------:R-:W0:Y:S08]  /*0060*/  LDC R3, c[0x0][0x364] ;  /* 0x0000d900ff037b82 */ /* 0x000e300000000800 */
[----:B------:R-:W1:Y:S01]  /*0070*/  S2UR UR6, SR_CTAID.X ;  /* 0x00000000000679c3 */ /* 0x000e620000002500 */
[----:B0-----:R-:W-:-:S05]  /*0080*/  IMAD R3, R3, UR7, R2 ;  /* 0x0000000703037c24 */ /* 0x001fca000f8e0202 */
[----:B--2---:R-:W-:Y:S01]  /*0090*/  ISETP.GE.AND P0, PT, R3, UR5, PT ;  /* 0x0000000503007c0c */ /* 0x004fe2000bf06270 */
[----:B-1----:R-:W-:-:S05]  /*00a0*/  IMAD R0, R0, UR6, R5 ;  /* 0x0000000600007c24 */ /* 0x002fca000f8e0205 */
[----:B------:R-:W-:-:S13]  /*00b0*/  ISETP.GE.OR P0, PT, R0, UR4, P0 ;  /* 0x0000000400007c0c */ /* 0x000fda0008706670 */
[----:B------:R-:W-:Y:S05]  /*00c0*/  @P0 EXIT ;  /* 0x000000000000094d */ /* 0x000fea0003800000 */
[----:B------:R-:W-:Y:S01]  /*00d0*/  UIADD3 UR4, UPT, UPT, UR4, -0x1, URZ ;  /* 0xffffffff04047890 */ /* 0x000fe2000fffe0ff */
[C---:B------:R-:W-:Y:S01]  /*00e0*/  IMAD R7, R0.reuse, UR5, R3 ;  /* 0x0000000500077c24 */ /* 0x040fe2000f8e0203 */
[----:B------:R-:W0:Y:S04]  /*00f0*/  LDCU.64 UR6, c[0x0][0x358] ;  /* 0x00006b00ff0677ac */ /* 0x000e280008000a00 */
[----:B------:R-:W-:Y:S01]  /*0100*/  ISETP.GE.AND P0, PT, R0, UR4, PT ;  /* 0x0000000400007c0c */ /* 0x000fe2000bf06270 */
[----:B------:R-:W-:-:S03]  /*0110*/  UIADD3 UR4, UPT, UPT, UR5, -0x1, URZ ;  /* 0xffffffff05047890 */ /* 0x000fc6000fffe0ff */
[----:B------:R-:W-:-:S04]  /*0120*/  ISETP.LT.OR P0, PT, R0, 0x1, P0 ;  /* 0x000000010000780c */ /* 0x000fc80000701670 */
[----:B------:R-:W-:-:S04]  /*0130*/  ISETP.EQ.OR P0, PT, R3, RZ, P0 ;  /* 0x000000ff0300720c */ /* 0x000fc80000702670 */
[----:B------:R-:W-:-:S13]  /*0140*/  ISETP.GE.U32.OR P0, PT, R3, UR4, P0 ;  /* 0x0000000403007c0c */ /* 0x000fda0008706470 */
[----:B0-----:R-:W-:Y:S05]  /*0150*/  @P0 BRA `(.L_x_0) ;  /* 0x0000000000500947 */ /* 0x001fea0003800000 */
[----:B------:R-:W0:Y:S08]  /*0160*/  LDC.64 R2, c[0x0][0x380] ;  /* 0x0000e000ff027b82 */ /* 0x000e300000000a00 */
[----:B------:R-:W1:Y:S01]  /*0170*/  LDC.64 R4, c[0x0][0x388] ;  /* 0x0000e200ff047b82 */ /* 0x000e620000000a00 */
[----:B0-----:R-:W-:-:S06]  /*0180*/  IMAD.WIDE R2, R7, 0x4, R2 ;  /* 0x0000000407027825 */ /* 0x001fcc00078e0202 */
[----:B------:R-:W2:Y:S01]  /*0190*/  LDG.E R2, desc[UR6][R2.64] ;  /* 0x0000000602027981 */ /* 0x000ea2000c1e1900 */
[----:B------:R-:W-:Y:S01]  /*01a0*/  BSSY.RECONVERGENT B0, `(.L_x_1) ;  /* 0x000000d000007945 */ /* 0x000fe20003800200 */
[----:B-1----:R-:W-:-:S04]  /*01b0*/  IMAD.WIDE R4, R7, 0x4, R4 ;  /* 0x0000000407047825 */ /* 0x002fc800078e0204 */
[----:B------:R-:W-:Y:S01]  /*01c0*/  IMAD.MOV.U32 R7, RZ, RZ, RZ ;  /* 0x000000ffff077224 */ /* 0x000fe200078e00ff */
[----:B--2---:R-:W-:-:S13]  /*01d0*/  ISETP.GE.AND P0, PT, R2, 0x1, PT ;  /* 0x000000010200780c */ /* 0x004fda0003f06270 */
[----:B------:R-:W-:Y:S05]  /*01e0*/  @!P0 BRA `(.L_x_2) ;  /* 0x0000000000208947 */ /* 0x000fea0003800000 */
[----:B------:R-:W-:Y:S02]  /*01f0*/  HFMA2 R0, -RZ, RZ, 0, 5.9604644775390625e-08 ;  /* 0x00000001ff007431 */ /* 0x000fe400000001ff */
[----:B------:R-:W-:-:S07]  /*0200*/  IMAD.MOV.U32 R7, RZ, RZ, RZ ;  /* 0x000000ffff077224 */ /* 0x000fce00078e00ff */
.L_x_3:
[C---:B------:R-:W-:Y:S02]  /*0210*/  ISETP.GT.U32.AND P0, PT, R2.reuse, 0x1, PT ;  /* 0x000000010200780c */ /* 0x040fe40003f04070 */
[----:B------:R-:W-:Y:S02]  /*0220*/  LOP3.LUT R3, R2, 0x1, RZ, 0xc, !PT ;  /* 0x0000000102037812 */ /* 0x000fe400078e0cff */
[----:B------:R-:W-:-:S03]  /*0230*/  SHF.R.U32.HI R2, RZ, 0x1, R2 ;  /* 0x00000001ff027819 */ /* 0x000fc60000011602 */
[----:B------:R-:W-:Y:S02]  /*0240*/  IMAD R7, R3, R0, R7 ;  /* 0x0000000003077224 */ /* 0x000fe400078e0207 */
[----:B------:R-:W-:-:S04]  /*0250*/  IMAD.SHL.U32 R0, R0, 0x2, RZ ;  /* 0x0000000200007824 */ /* 0x000fc800078e00ff */
[----:B------:R-:W-:Y:S05]  /*0260*/  @P0 BRA `(.L_x_3) ;  /* 0xfffffffc00e80947 */ /* 0x000fea000383ffff */
.L_x_2:
[----:B------:R-:W-:Y:S05]  /*0270*/  BSYNC.RECONVERGENT B0 ;  /* 0x0000000000007941 */ /* 0x000fea0003800200 */
.L_x_1:
[----:B------:R-:W-:Y:S01]  /*0280*/  STG.E desc[UR6][R4.64], R7 ;  /* 0x0000000704007986 */ /* 0x000fe2000c101906 */
[----:B------:R-:W-:Y:S05]  /*0290*/  EXIT ;  /* 0x000000000000794d */ /* 0x000fea0003800000 */
.L_x_0:
[----:B------:R-:W0:Y:S08]  /*02a0*/  LDC.64 R2, c[0x0][0x380] ;  /* 0x0000e000ff027b82 */ /* 0x000e300000000a00 */
[----:B------:R-:W1:Y:S01]  /*02b0*/  LDC.64 R4, c[0x0][0x388] ;  /* 0x0000e200ff047b82 */ /* 0x000e620000000a00 */
[----:B0-----:R-:W-:-:S06]  /*02c0*/  IMAD.WIDE R2, R7, 0x4, R2 ;  /* 0x0000000407027825 */ /* 0x001fcc00078e0202 */
[----:B------:R-:W2:Y:S01]  /*02d0*/  LDG.E R3, desc[UR6][R2.64] ;  /* 0x0000000602037981 */ /* 0x000ea2000c1e1900 */
[----:B-1----:R-:W-:-:S05]  /*02e0*/  IMAD.WIDE R4, R7, 0x4, R4 ;  /* 0x0000000407047825 */ /* 0x002fca00078e0204 */
[----:B--2---:R-:W-:Y:S01]  /*02f0*/  STG.E desc[UR6][R4.64], R3 ;  /* 0x0000000304007986 */ /* 0x004fe2000c101906 */
[----:B------:R-:W-:Y:S05]  /*0300*/  EXIT ;  /* 0x000000000000794d */ /* 0x000fea0003800000 */
.L_x_4:
[----:B------:R-:W-:-:S00]  /*0310*/  BRA `(.L_x_4) ;  /* 0xfffffffc00fc7947 */ /* 0x000fc0000383ffff */
[----:B------:R-:W-:-:S00]  /*0320*/  NOP ;  /* 0x0000000000007918 */ /* 0x000fc00000000000 */
        /* <DEDUP_REMOVED lines=13> */
.L_x_5:


//--------------------- .nv.shared.reserved.0     --------------------------
	.section	.nv.shared.reserved.0,"aw",@nobits
	.weak		__nv_reservedSMEM_offset_0_alias
	.size		__nv_reservedSMEM_offset_0_alias, 0, 64
	.other		__nv_reservedSMEM_offset_0_alias,@"STO_CUDA_RESERVED_SHARED STV_DEFAULT"
__nv_reservedSMEM_offset_0_alias:
	.zero		0
	.zero		64


//--------------------- .nv.constant0._Z15transformMatrixPiS_ii --------------------------
	.section	.nv.constant0._Z15transformMatrixPiS_ii,"a",@progbits
	.sectionflags	@""
	.align	4
.nv.constant0._Z15transformMatrixPiS_ii:
	.zero		920


//--------------------- SYMBOLS --------------------------

	.type		.nv.reservedSmem.offset0,@object
	.size		.nv.reservedSmem.offset0,0x4
